	.headerflags	@"EF_CUDA_TEXMODE_UNIFIED EF_CUDA_64BIT_ADDRESS EF_CUDA_ACCELERATORS EF_CUDA_SM90 EF_CUDA_VIRTUAL_SM(EF_CUDA_SM90)"
	.elftype	@"ET_EXEC"


//--------------------- .nv.info                  --------------------------
	.section	.nv.info,"",@"SHT_CUDA_INFO"
	.align	4


	//----- nvinfo : EIATTR_REGCOUNT
	.align		4
        /*0000*/ 	.byte	0x04, 0x2f
        /*0002*/ 	.short	(.L_1 - .L_0)
	.align		4
.L_0:
        /*0004*/ 	.word	index@(triton_poi_fused_add_convolution_relu_sub_threshold_backward_7)
        /*0008*/ 	.word	0x00000016


	//----- nvinfo : EIATTR_MIN_STACK_SIZE
	.align		4
.L_1:
        /*000c*/ 	.byte	0x04, 0x12
        /*000e*/ 	.short	(.L_3 - .L_2)
	.align		4
.L_2:
        /*0010*/ 	.word	index@(triton_poi_fused_add_convolution_relu_sub_threshold_backward_7)
        /*0014*/ 	.word	0x00000000


	//----- nvinfo : EIATTR_FRAME_SIZE
	.align		4
.L_3:
        /*0018*/ 	.byte	0x04, 0x11
        /*001a*/ 	.short	(.L_5 - .L_4)
	.align		4
.L_4:
        /*001c*/ 	.word	index@(triton_poi_fused_add_convolution_relu_sub_threshold_backward_7)
        /*0020*/ 	.word	0x00000000


	//----- nvinfo : EIATTR_MIN_STACK_SIZE
	.align		4
.L_5:
        /*0024*/ 	.byte	0x04, 0x12
        /*0026*/ 	.short	(.L_7 - .L_6)
	.align		4
.L_6:
        /*0028*/ 	.word	index@(triton_poi_fused_add_convolution_relu_sub_threshold_backward_7)
        /*002c*/ 	.word	0x00000000
.L_7:


//--------------------- .nv.info.triton_poi_fused_add_convolution_relu_sub_threshold_backward_7 --------------------------
	.section	.nv.info.triton_poi_fused_add_convolution_relu_sub_threshold_backward_7,"",@"SHT_CUDA_INFO"
	.sectionflags	@""
	.align	4


	//----- nvinfo : EIATTR_CUDA_API_VERSION
	.align		4
        /*0000*/ 	.byte	0x04, 0x37
        /*0002*/ 	.short	(.L_9 - .L_8)
.L_8:
        /*0004*/ 	.word	0x0000007c


	//----- nvinfo : EIATTR_KPARAM_INFO
	.align		4
.L_9:
        /*0008*/ 	.byte	0x04, 0x17
        /*000a*/ 	.short	(.L_11 - .L_10)
.L_10:
        /*000c*/ 	.word	0x00000000
        /*0010*/ 	.short	0x0005
        /*0012*/ 	.short	0x0028
        /*0014*/ 	.byte	0x00, 0xf0, 0x11, 0x00


	//----- nvinfo : EIATTR_KPARAM_INFO
	.align		4
.L_11:
        /*0018*/ 	.byte	0x04, 0x17
        /*001a*/ 	.short	(.L_13 - .L_12)
.L_12:
        /*001c*/ 	.word	0x00000000
        /*0020*/ 	.short	0x0004
        /*0022*/ 	.short	0x0020
        /*0024*/ 	.byte	0x00, 0xf4, 0x21, 0x00


	//----- nvinfo : EIATTR_KPARAM_INFO
	.align		4
.L_13:
        /*0028*/ 	.byte	0x04, 0x17
        /*002a*/ 	.short	(.L_15 - .L_14)
.L_14:
        /*002c*/ 	.word	0x00000000
        /*0030*/ 	.short	0x0003
        /*0032*/ 	.short	0x0018
        /*0034*/ 	.byte	0x00, 0xf4, 0x21, 0x00


	//----- nvinfo : EIATTR_KPARAM_INFO
	.align		4
.L_15:
        /*0038*/ 	.byte	0x04, 0x17
        /*003a*/ 	.short	(.L_17 - .L_16)
.L_16:
        /*003c*/ 	.word	0x00000000
        /*0040*/ 	.short	0x0002
        /*0042*/ 	.short	0x0010
        /*0044*/ 	.byte	0x00, 0xf4, 0x21, 0x00


	//----- nvinfo : EIATTR_KPARAM_INFO
	.align		4
.L_17:
        /*0048*/ 	.byte	0x04, 0x17
        /*004a*/ 	.short	(.L_19 - .L_18)
.L_18:
        /*004c*/ 	.word	0x00000000
        /*0050*/ 	.short	0x0001
        /*0052*/ 	.short	0x0008
        /*0054*/ 	.byte	0x00, 0xf4, 0x21, 0x00


	//----- nvinfo : EIATTR_KPARAM_INFO
	.align		4
.L_19:
        /*0058*/ 	.byte	0x04, 0x17
        /*005a*/ 	.short	(.L_21 - .L_20)
.L_20:
        /*005c*/ 	.word	0x00000000
        /*0060*/ 	.short	0x0000
        /*0062*/ 	.short	0x0000
        /*0064*/ 	.byte	0x00, 0xf4, 0x21, 0x00


	//----- nvinfo : EIATTR_SPARSE_MMA_MASK
	.align		4
.L_21:
        /*0068*/ 	.byte	0x03, 0x50
        /*006a*/ 	.short	0x0000


	//----- nvinfo : EIATTR_MAXREG_COUNT
	.align		4
        /*006c*/ 	.byte	0x03, 0x1b
        /*006e*/ 	.short	0x00ff


	//----- nvinfo : EIATTR_EXIT_INSTR_OFFSETS
	.align		4
        /*0070*/ 	.byte	0x04, 0x1c
        /*0072*/ 	.short	(.L_23 - .L_22)


	//   ....[0]....
.L_22:
        /*0074*/ 	.word	0x000003a0


	//----- nvinfo : EIATTR_REQNTID
	.align		4
.L_23:
        /*0078*/ 	.byte	0x04, 0x10
        /*007a*/ 	.short	(.L_25 - .L_24)
.L_24:
        /*007c*/ 	.word	0x00000080
        /*0080*/ 	.word	0x00000001
        /*0084*/ 	.word	0x00000001


	//----- nvinfo : EIATTR_CBANK_PARAM_SIZE
	.align		4
.L_25:
        /*0088*/ 	.byte	0x03, 0x19
        /*008a*/ 	.short	0x002c


	//----- nvinfo : EIATTR_PARAM_CBANK
	.align		4
        /*008c*/ 	.byte	0x04, 0x0a
        /*008e*/ 	.short	(.L_27 - .L_26)
	.align		4
.L_26:
        /*0090*/ 	.word	index@(.nv.constant0.triton_poi_fused_add_convolution_relu_sub_threshold_backward_7)
        /*0094*/ 	.short	0x0210
        /*0096*/ 	.short	0x002c


	//----- nvinfo : EIATTR_SW_WAR
	.align		4
.L_27:
        /*0098*/ 	.byte	0x04, 0x36
        /*009a*/ 	.short	(.L_29 - .L_28)
.L_28:
        /*009c*/ 	.word	0x00000008
.L_29:


//--------------------- .nv.callgraph             --------------------------
	.section	.nv.callgraph,"",@"SHT_CUDA_CALLGRAPH"
	.align	4
	.sectionentsize	8
	.align		4
        /*0000*/ 	.word	0x00000000
	.align		4
        /*0004*/ 	.word	0xffffffff
	.align		4
        /*0008*/ 	.word	0x00000000
	.align		4
        /*000c*/ 	.word	0xfffffffe
	.align		4
        /*0010*/ 	.word	0x00000000
	.align		4
        /*0014*/ 	.word	0xfffffffd
	.align		4
        /*0018*/ 	.word	0x00000000
	.align		4
        /*001c*/ 	.word	0xfffffffc


//--------------------- .text.triton_poi_fused_add_convolution_relu_sub_threshold_backward_7 --------------------------
	.section	.text.triton_poi_fused_add_convolution_relu_sub_threshold_backward_7,"ax",@progbits
	.align	128
        .global         triton_poi_fused_add_convolution_relu_sub_threshold_backward_7
        .type           triton_poi_fused_add_convolution_relu_sub_threshold_backward_7,@function
        .size           triton_poi_fused_add_convolution_relu_sub_threshold_backward_7,(.L_x_1 - triton_poi_fused_add_convolution_relu_sub_threshold_backward_7)
        .other          triton_poi_fused_add_convolution_relu_sub_threshold_backward_7,@"STO_CUDA_ENTRY STV_DEFAULT"
triton_poi_fused_add_convolution_relu_sub_threshold_backward_7:
.text.triton_poi_fused_add_convolution_relu_sub_threshold_backward_7:
[----:B------:R-:W-:Y:S01]  /*0000*/  LDC R1, c[0x0][0x28] ;  /* 0x00000a00ff017b82 */ /* 0x000fe20000000800 */
[----:B------:R-:W1:Y:S07]  /*0010*/  S2R R0, SR_TID.X ;  /* 0x0000000000007919 */ /* 0x000e6e0000002100 */
[----:B------:R-:W2:Y:S01]  /*0020*/  LDC.64 R6, c[0x0][0x210] ;  /* 0x00008400ff067b82 */ /* 0x000ea20000000a00 */
[----:B------:R-:W-:Y:S01]  /*0030*/  ULDC.64 UR4, c[0x0][0x208] ;  /* 0x0000820000047ab9 */ /* 0x000fe20000000a00 */
[----:B------:R-:W-:Y:S01]  /*0040*/  ULDC.64 UR6, c[0x0][0x230] ;  /* 0x00008c0000067ab9 */ /* 0x000fe20000000a00 */
[----:B------:R-:W3:Y:S05]  /*0050*/  S2R R3, SR_CTAID.X ;  /* 0x0000000000037919 */ /* 0x000eea0000002500 */
[----:B------:R-:W4:Y:S01]  /*0060*/  LDC.64 R8, c[0x0][0x218] ;  /* 0x00008600ff087b82 */ /* 0x000f220000000a00 */
[----:B-1----:R-:W-:Y:S01]  /*0070*/  IMAD.SHL.U32 R0, R0, 0x4, RZ ;  /* 0x0000000400007824 */ /* 0x002fe200078e00ff */
[----:B---3--:R-:W-:-:S04]  /*0080*/  SHF.R.S32.HI R5, RZ, 0x16, R3 ;  /* 0x00000016ff057819 */ /* 0x008fc80000011403 */
[----:B------:R-:W-:Y:S02]  /*0090*/  LOP3.LUT R0, R0, 0x1fc, RZ, 0xc0, !PT ;  /* 0x000001fc00007812 */ /* 0x000fe400078ec0ff */
[----:B------:R-:W-:-:S03]  /*00a0*/  SGXT R5, R5, 0x1 ;  /* 0x000000010505781a */ /* 0x000fc60000000200 */
[----:B------:R-:W-:Y:S02]  /*00b0*/  IMAD R0, R3, 0x200, R0 ;  /* 0x0000020003007824 */ /* 0x000fe400078e0200 */
[----:B------:R-:W1:Y:S02]  /*00c0*/  LDC.64 R2, c[0x0][0x220] ;  /* 0x00008800ff027b82 */ /* 0x000e640000000a00 */
[----:B--2---:R-:W-:Y:S01]  /*00d0*/  IMAD.WIDE R6, R0, 0x4, R6 ;  /* 0x0000000400067825 */ /* 0x004fe200078e0206 */
[----:B------:R-:W-:-:S04]  /*00e0*/  LEA.HI R5, R5, R0, RZ, 0x4 ;  /* 0x0000000005057211 */ /* 0x000fc800078f20ff */
[----:B------:R-:W-:-:S05]  /*00f0*/  LOP3.LUT R5, R5, 0xfffffff0, RZ, 0xc0, !PT ;  /* 0xfffffff005057812 */ /* 0x000fca00078ec0ff */
[----:B------:R-:W-:-:S04]  /*0100*/  IMAD.IADD R5, R0, 0x1, -R5 ;  /* 0x0000000100057824 */ /* 0x000fc800078e0a05 */
[----:B----4-:R-:W-:Y:S02]  /*0110*/  IMAD.WIDE R8, R5, 0x4, R8 ;  /* 0x0000000405087825 */ /* 0x010fe400078e0208 */
[----:B------:R-:W2:Y:S04]  /*0120*/  LDG.E.128 R4, desc[UR4][R6.64] ;  /* 0x0000000406047981 */ /* 0x000ea8000c1e1d00 */
[----:B------:R-:W2:Y:S04]  /*0130*/  LDG.E.EL.128 R8, desc[UR4][R8.64] ;  /* 0x0000000408087981 */ /* 0x000ea8000c2e1d00 */
[----:B-1----:R-:W3:Y:S01]  /*0140*/  LDG.E R2, desc[UR4][R2.64] ;  /* 0x0000000402027981 */ /* 0x002ee2000c1e1900 */
[----:B--2---:R-:W-:Y:S01]  /*0150*/  FADD R17, R7, R11 ;  /* 0x0000000b07117221 */ /* 0x004fe20000000000 */
[----:B------:R-:W-:Y:S01]  /*0160*/  FADD R11, R4, R8 ;  /* 0x00000008040b7221 */ /* 0x000fe20000000000 */
[----:B------:R-:W-:Y:S01]  /*0170*/  FADD R13, R5, R9 ;  /* 0x00000009050d7221 */ /* 0x000fe20000000000 */
[----:B------:R-:W-:Y:S01]  /*0180*/  FADD R15, R6, R10 ;  /* 0x0000000a060f7221 */ /* 0x000fe20000000000 */
[----:B------:R-:W1:Y:S01]  /*0190*/  LDC.64 R4, c[0x0][0x228] ;  /* 0x00008a00ff047b82 */ /* 0x000e620000000a00 */
[-C--:B---3--:R-:W-:Y:S01]  /*01a0*/  FSETP.GEU.AND P3, PT, R17, R2.reuse, PT ;  /* 0x000000021100720b */ /* 0x088fe20003f6e000 */
[C---:B------:R-:W-:Y:S01]  /*01b0*/  FADD R17, -R2.reuse, R17 ;  /* 0x0000001102117221 */ /* 0x040fe20000000100 */
[-C--:B------:R-:W-:Y:S01]  /*01c0*/  FSETP.GEU.AND P1, PT, R13, R2.reuse, PT ;  /* 0x000000020d00720b */ /* 0x080fe20003f2e000 */
[C---:B------:R-:W-:Y:S01]  /*01d0*/  FADD R13, -R2.reuse, R13 ;  /* 0x0000000d020d7221 */ /* 0x040fe20000000100 */
[-C--:B------:R-:W-:Y:S01]  /*01e0*/  FSETP.GEU.AND P0, PT, R11, R2.reuse, PT ;  /* 0x000000020b00720b */ /* 0x080fe20003f0e000 */
[C---:B------:R-:W-:Y:S01]  /*01f0*/  FADD R11, -R2.reuse, R11 ;  /* 0x0000000b020b7221 */ /* 0x040fe20000000100 */
[----:B------:R-:W-:Y:S01]  /*0200*/  FSETP.GEU.AND P2, PT, R15, R2, PT ;  /* 0x000000020f00720b */ /* 0x000fe20003f4e000 */
[----:B------:R-:W-:Y:S01]  /*0210*/  FADD R15, -R2, R15 ;  /* 0x0000000f020f7221 */ /* 0x000fe20000000100 */
[----:B------:R-:W-:-:S02]  /*0220*/  FSEL R13, R13, RZ, P1 ;  /* 0x000000ff0d0d7208 */ /* 0x000fc40000800000 */
[----:B------:R-:W-:Y:S02]  /*0230*/  FSEL R3, R11, RZ, P0 ;  /* 0x000000ff0b037208 */ /* 0x000fe40000000000 */
[----:B------:R-:W-:Y:S02]  /*0240*/  FSEL R17, R17, RZ, P3 ;  /* 0x000000ff11117208 */ /* 0x000fe40001800000 */
[----:B------:R-:W-:Y:S02]  /*0250*/  FSEL R15, R15, RZ, P2 ;  /* 0x000000ff0f0f7208 */ /* 0x000fe40001000000 */
[----:B------:R-:W-:Y:S02]  /*0260*/  FSETP.GTU.AND P0, PT, R3, RZ, PT ;  /* 0x000000ff0300720b */ /* 0x000fe40003f0c000 */
[----:B------:R-:W-:Y:S02]  /*0270*/  FSETP.GTU.AND P1, PT, R13, RZ, PT ;  /* 0x000000ff0d00720b */ /* 0x000fe40003f2c000 */
[----:B------:R-:W-:-:S02]  /*0280*/  FSETP.GTU.AND P3, PT, R17, RZ, PT ;  /* 0x000000ff1100720b */ /* 0x000fc40003f6c000 */
[----:B------:R-:W-:Y:S02]  /*0290*/  FSETP.GTU.AND P2, PT, R15, RZ, PT ;  /* 0x000000ff0f00720b */ /* 0x000fe40003f4c000 */
[----:B------:R-:W-:Y:S02]  /*02a0*/  SEL R10, RZ, 0x1, P0 ;  /* 0x00000001ff0a7807 */ /* 0x000fe40000000000 */
[----:B------:R-:W-:Y:S02]  /*02b0*/  SEL R9, RZ, 0x1, P1 ;  /* 0x00000001ff097807 */ /* 0x000fe40000800000 */
[----:B------:R-:W-:Y:S02]  /*02c0*/  SEL R6, RZ, 0x1, P3 ;  /* 0x00000001ff067807 */ /* 0x000fe40001800000 */
[----:B------:R-:W-:Y:S02]  /*02d0*/  SEL R7, RZ, 0x1, P2 ;  /* 0x00000001ff077807 */ /* 0x000fe40001000000 */
[----:B------:R-:W-:-:S02]  /*02e0*/  IADD3 R8, P0, R0, UR6, RZ ;  /* 0x0000000600087c10 */ /* 0x000fc4000ff1e0ff */
[----:B------:R-:W-:Y:S01]  /*02f0*/  PRMT R19, R10, 0x3340, R9 ;  /* 0x000033400a137816 */ /* 0x000fe20000000009 */
[----:B-1----:R-:W-:Y:S01]  /*0300*/  IMAD.WIDE R10, R0, 0x4, R4 ;  /* 0x00000004000a7825 */ /* 0x002fe200078e0204 */
[----:B------:R-:W-:-:S03]  /*0310*/  PRMT R12, R7, 0x3340, R6 ;  /* 0x00003340070c7816 */ /* 0x000fc60000000006 */
[C---:B------:R-:W-:Y:S01]  /*0320*/  FADD R4, R2.reuse, R3 ;  /* 0x0000000302047221 */ /* 0x040fe20000000000 */
[C---:B------:R-:W-:Y:S01]  /*0330*/  FADD R5, R2.reuse, R13 ;  /* 0x0000000d02057221 */ /* 0x040fe20000000000 */
[C---:B------:R-:W-:Y:S01]  /*0340*/  FADD R6, R2.reuse, R15 ;  /* 0x0000000f02067221 */ /* 0x040fe20000000000 */
[----:B------:R-:W-:Y:S01]  /*0350*/  FADD R7, R2, R17 ;  /* 0x0000001102077221 */ /* 0x000fe20000000000 */
[----:B------:R-:W-:Y:S02]  /*0360*/  LEA.HI.X.SX32 R9, R0, UR7, 0x1, P0 ;  /* 0x0000000700097c11 */ /* 0x000fe400080f0eff */
[----:B------:R-:W-:Y:S02]  /*0370*/  PRMT R19, R19, 0x5410, R12 ;  /* 0x0000541013137816 */ /* 0x000fe4000000000c */
[----:B------:R-:W-:Y:S04]  /*0380*/  STG.E.128 desc[UR4][R10.64], R4 ;  /* 0x000000040a007986 */ /* 0x000fe8000c101d04 */
[----:B------:R-:W-:Y:S01]  /*0390*/  STG.E desc[UR4][R8.64], R19 ;  /* 0x0000001308007986 */ /* 0x000fe2000c101904 */
[----:B------:R-:W-:Y:S05]  /*03a0*/  EXIT ;  /* 0x000000000000794d */ /* 0x000fea0003800000 */
.L_x_0:
[----:B------:R-:W-:-:S00]  /*03b0*/  BRA `(.L_x_0) ;  /* 0xfffffffc00fc7947 */ /* 0x000fc0000383ffff */
[----:B------:R-:W-:-:S00]  /*03c0*/  NOP ;  /* 0x0000000000007918 */ /* 0x000fc00000000000 */
        /* <DEDUP_REMOVED lines=11> */
.L_x_1:


//--------------------- .nv.constant0.triton_poi_fused_add_convolution_relu_sub_threshold_backward_7 --------------------------
	.section	.nv.constant0.triton_poi_fused_add_convolution_relu_sub_threshold_backward_7,"a",@progbits
	.sectionflags	@""
	.align	4
.nv.constant0.triton_poi_fused_add_convolution_relu_sub_threshold_backward_7:
	.zero		572
